//
// Generated by NVIDIA NVVM Compiler
//
// Compiler Build ID: CL-36424714
// Cuda compilation tools, release 13.0, V13.0.88
// Based on NVVM 20.0.0
//

.version 9.0
.target sm_100
.address_size 64

	// .globl	_Z14addTest_kernelPdS_S_i

.visible .entry _Z14addTest_kernelPdS_S_i(
	.param .u64 .ptr .align 1 _Z14addTest_kernelPdS_S_i_param_0,
	.param .u64 .ptr .align 1 _Z14addTest_kernelPdS_S_i_param_1,
	.param .u64 .ptr .align 1 _Z14addTest_kernelPdS_S_i_param_2,
	.param .u32 _Z14addTest_kernelPdS_S_i_param_3
)
{
	.reg .pred 	%p<3>;
	.reg .b32 	%r<10>;
	.reg .b64 	%rd<11>;
	.reg .b64 	%fd<68>;

	ld.param.u64 	%rd4, [_Z14addTest_kernelPdS_S_i_param_0];
	ld.param.u64 	%rd5, [_Z14addTest_kernelPdS_S_i_param_1];
	ld.param.u64 	%rd6, [_Z14addTest_kernelPdS_S_i_param_2];
	ld.param.u32 	%r4, [_Z14addTest_kernelPdS_S_i_param_3];
	mov.u32 	%r5, %tid.x;
	mov.u32 	%r6, %ntid.x;
	mov.u32 	%r7, %ctaid.x;
	mad.lo.s32 	%r1, %r5, %r6, %r7;
	setp.ge.s32 	%p1, %r1, %r4;
	@%p1 bra 	$L__BB0_3;
	cvta.to.global.u64 	%rd7, %rd4;
	cvta.to.global.u64 	%rd8, %rd5;
	cvta.to.global.u64 	%rd9, %rd6;
	mul.wide.s32 	%rd10, %r1, 8;
	add.s64 	%rd1, %rd7, %rd10;
	add.s64 	%rd2, %rd8, %rd10;
	add.s64 	%rd3, %rd9, %rd10;
	ld.global.f64 	%fd67, [%rd3];
	mov.b32 	%r9, 0;
$L__BB0_2:
	ld.global.f64 	%fd4, [%rd1];
	ld.global.f64 	%fd5, [%rd2];
	add.f64 	%fd6, %fd4, %fd5;
	add.f64 	%fd7, %fd67, %fd6;
	st.global.f64 	[%rd3], %fd7;
	ld.global.f64 	%fd8, [%rd1];
	ld.global.f64 	%fd9, [%rd2];
	add.f64 	%fd10, %fd8, %fd9;
	add.f64 	%fd11, %fd7, %fd10;
	st.global.f64 	[%rd3], %fd11;
	ld.global.f64 	%fd12, [%rd1];
	ld.global.f64 	%fd13, [%rd2];
	add.f64 	%fd14, %fd12, %fd13;
	add.f64 	%fd15, %fd11, %fd14;
	st.global.f64 	[%rd3], %fd15;
	ld.global.f64 	%fd16, [%rd1];
	ld.global.f64 	%fd17, [%rd2];
	add.f64 	%fd18, %fd16, %fd17;
	add.f64 	%fd19, %fd15, %fd18;
	st.global.f64 	[%rd3], %fd19;
	ld.global.f64 	%fd20, [%rd1];
	ld.global.f64 	%fd21, [%rd2];
	add.f64 	%fd22, %fd20, %fd21;
	add.f64 	%fd23, %fd19, %fd22;
	st.global.f64 	[%rd3], %fd23;
	ld.global.f64 	%fd24, [%rd1];
	ld.global.f64 	%fd25, [%rd2];
	add.f64 	%fd26, %fd24, %fd25;
	add.f64 	%fd27, %fd23, %fd26;
	st.global.f64 	[%rd3], %fd27;
	ld.global.f64 	%fd28, [%rd1];
	ld.global.f64 	%fd29, [%rd2];
	add.f64 	%fd30, %fd28, %fd29;
	add.f64 	%fd31, %fd27, %fd30;
	st.global.f64 	[%rd3], %fd31;
	ld.global.f64 	%fd32, [%rd1];
	ld.global.f64 	%fd33, [%rd2];
	add.f64 	%fd34, %fd32, %fd33;
	add.f64 	%fd35, %fd31, %fd34;
	st.global.f64 	[%rd3], %fd35;
	ld.global.f64 	%fd36, [%rd1];
	ld.global.f64 	%fd37, [%rd2];
	add.f64 	%fd38, %fd36, %fd37;
	add.f64 	%fd39, %fd35, %fd38;
	st.global.f64 	[%rd3], %fd39;
	ld.global.f64 	%fd40, [%rd1];
	ld.global.f64 	%fd41, [%rd2];
	add.f64 	%fd42, %fd40, %fd41;
	add.f64 	%fd43, %fd39, %fd42;
	st.global.f64 	[%rd3], %fd43;
	ld.global.f64 	%fd44, [%rd1];
	ld.global.f64 	%fd45, [%rd2];
	add.f64 	%fd46, %fd44, %fd45;
	add.f64 	%fd47, %fd43, %fd46;
	st.global.f64 	[%rd3], %fd47;
	ld.global.f64 	%fd48, [%rd1];
	ld.global.f64 	%fd49, [%rd2];
	add.f64 	%fd50, %fd48, %fd49;
	add.f64 	%fd51, %fd47, %fd50;
	st.global.f64 	[%rd3], %fd51;
	ld.global.f64 	%fd52, [%rd1];
	ld.global.f64 	%fd53, [%rd2];
	add.f64 	%fd54, %fd52, %fd53;
	add.f64 	%fd55, %fd51, %fd54;
	st.global.f64 	[%rd3], %fd55;
	ld.global.f64 	%fd56, [%rd1];
	ld.global.f64 	%fd57, [%rd2];
	add.f64 	%fd58, %fd56, %fd57;
	add.f64 	%fd59, %fd55, %fd58;
	st.global.f64 	[%rd3], %fd59;
	ld.global.f64 	%fd60, [%rd1];
	ld.global.f64 	%fd61, [%rd2];
	add.f64 	%fd62, %fd60, %fd61;
	add.f64 	%fd63, %fd59, %fd62;
	st.global.f64 	[%rd3], %fd63;
	ld.global.f64 	%fd64, [%rd1];
	ld.global.f64 	%fd65, [%rd2];
	add.f64 	%fd66, %fd64, %fd65;
	add.f64 	%fd67, %fd63, %fd66;
	st.global.f64 	[%rd3], %fd67;
	add.s32 	%r9, %r9, 16;
	setp.ne.s32 	%p2, %r9, 10000000;
	@%p2 bra 	$L__BB0_2;
$L__BB0_3:
	ret;

}


// ===== COMPILED SASS (sm_100) =====

	.target	sm_100

	.elftype	@"ET_EXEC"


//--------------------- .note.nv.tkinfo           --------------------------
	.section	.note.nv.tkinfo,"",@"SHT_NOTE"
	.sectionflags	@"SHF_NOTE_NV_TKINFO"
	.tkinfo
        /*0018*/ 	.word	0x00000002
        /*0030*/ 	.string	""
        /*0030*/ 	.string	"ptxas"
        /*0030*/ 	.string	"Cuda compilation tools, release 13.0, V13.0.88"
        /*0030*/ 	.string	"Build cuda_13.0.r13.0/compiler.36424714_0"
        /*0030*/ 	.string	"-arch sm_100 -m 64 "



//--------------------- .note.nv.cuinfo           --------------------------
	.section	.note.nv.cuinfo,"",@"SHT_NOTE"
	.sectionflags	@"SHF_NOTE_NV_CUINFO"
        /*0018*/ 	.short	0x0002
        /*001a*/ 	.short	0x0064
        /*001c*/ 	.short	0x0082
	.zero		2


//--------------------- .nv.info                  --------------------------
	.section	.nv.info,"",@"SHT_CUDA_INFO"
	.align	4


	//----- nvinfo : EIATTR_REGCOUNT
	.align		4
        /*0000*/ 	.byte	0x04, 0x2f
        /*0002*/ 	.short	(.L_1 - .L_0)
	.align		4
.L_0:
        /*0004*/ 	.word	index@(_Z14addTest_kernelPdS_S_i)
        /*0008*/ 	.word	0x00000012


	//----- nvinfo : EIATTR_FRAME_SIZE
	.align		4
.L_1:
        /*000c*/ 	.byte	0x04, 0x11
        /*000e*/ 	.short	(.L_3 - .L_2)
	.align		4
.L_2:
        /*0010*/ 	.word	index@(_Z14addTest_kernelPdS_S_i)
        /*0014*/ 	.word	0x00000000


	//----- nvinfo : EIATTR_MIN_STACK_SIZE
	.align		4
.L_3:
        /*0018*/ 	.byte	0x04, 0x12
        /*001a*/ 	.short	(.L_5 - .L_4)
	.align		4
.L_4:
        /*001c*/ 	.word	index@(_Z14addTest_kernelPdS_S_i)
        /*0020*/ 	.word	0x00000000
.L_5:


//--------------------- .nv.compat                --------------------------
	.section	.nv.compat,"",@"SHT_CUDA_COMPAT_INFO"
	.align	4
        /*0000*/ 	.byte	0x02, 0x09, 0x00, 0x00, 0x02, 0x02, 0x01, 0x00, 0x02, 0x05, 0x05, 0x00, 0x03, 0x07, 0x01, 0x01
        /*0010*/ 	.byte	0x02, 0x03, 0x00, 0x00, 0x02, 0x06, 0x01, 0x00, 0x04, 0x0b, 0x08, 0x00, 0x01, 0x00, 0x00, 0x00
        /*0020*/ 	.byte	0x00, 0x00, 0x00, 0x00


//--------------------- .nv.info._Z14addTest_kernelPdS_S_i --------------------------
	.section	.nv.info._Z14addTest_kernelPdS_S_i,"",@"SHT_CUDA_INFO"
	.sectionflags	@""
	.align	4


	//----- nvinfo : EIATTR_CUDA_API_VERSION
	.align		4
        /*0000*/ 	.byte	0x04, 0x37
        /*0002*/ 	.short	(.L_7 - .L_6)
.L_6:
        /*0004*/ 	.word	0x00000082


	//----- nvinfo : EIATTR_KPARAM_INFO
	.align		4
.L_7:
        /*0008*/ 	.byte	0x04, 0x17
        /*000a*/ 	.short	(.L_9 - .L_8)
.L_8:
        /*000c*/ 	.word	0x00000000
        /*0010*/ 	.short	0x0003
        /*0012*/ 	.short	0x0018
        /*0014*/ 	.byte	0x00, 0xf0, 0x11, 0x00


	//----- nvinfo : EIATTR_KPARAM_INFO
	.align		4
.L_9:
        /*0018*/ 	.byte	0x04, 0x17
        /*001a*/ 	.short	(.L_11 - .L_10)
.L_10:
        /*001c*/ 	.word	0x00000000
        /*0020*/ 	.short	0x0002
        /*0022*/ 	.short	0x0010
        /*0024*/ 	.byte	0x00, 0xf5, 0x21, 0x00


	//----- nvinfo : EIATTR_KPARAM_INFO
	.align		4
.L_11:
        /*0028*/ 	.byte	0x04, 0x17
        /*002a*/ 	.short	(.L_13 - .L_12)
.L_12:
        /*002c*/ 	.word	0x00000000
        /*0030*/ 	.short	0x0001
        /*0032*/ 	.short	0x0008
        /*0034*/ 	.byte	0x00, 0xf5, 0x21, 0x00


	//----- nvinfo : EIATTR_KPARAM_INFO
	.align		4
.L_13:
        /*0038*/ 	.byte	0x04, 0x17
        /*003a*/ 	.short	(.L_15 - .L_14)
.L_14:
        /*003c*/ 	.word	0x00000000
        /*0040*/ 	.short	0x0000
        /*0042*/ 	.short	0x0000
        /*0044*/ 	.byte	0x00, 0xf5, 0x21, 0x00


	//----- nvinfo : EIATTR_SPARSE_MMA_MASK
	.align		4
.L_15:
        /*0048*/ 	.byte	0x03, 0x50
        /*004a*/ 	.short	0x0000


	//----- nvinfo : EIATTR_MAXREG_COUNT
	.align		4
        /*004c*/ 	.byte	0x03, 0x1b
        /*004e*/ 	.short	0x00ff


	//----- nvinfo : EIATTR_MERCURY_ISA_VERSION
	.align		4
        /*0050*/ 	.byte	0x03, 0x5f
        /*0052*/ 	.short	0x0101


	//----- nvinfo : EIATTR_VRC_CTA_INIT_COUNT
	.align		4
        /*0054*/ 	.byte	0x02, 0x4a
	.zero		1
	.zero		1


	//----- nvinfo : EIATTR_EXIT_INSTR_OFFSETS
	.align		4
        /*0058*/ 	.byte	0x04, 0x1c
        /*005a*/ 	.short	(.L_17 - .L_16)


	//   ....[0]....
.L_16:
        /*005c*/ 	.word	0x00000070


	//   ....[1]....
        /*0060*/ 	.word	0x00000640


	//----- nvinfo : EIATTR_CBANK_PARAM_SIZE
	.align		4
.L_17:
        /*0064*/ 	.byte	0x03, 0x19
        /*0066*/ 	.short	0x001c


	//----- nvinfo : EIATTR_PARAM_CBANK
	.align		4
        /*0068*/ 	.byte	0x04, 0x0a
        /*006a*/ 	.short	(.L_19 - .L_18)
	.align		4
.L_18:
        /*006c*/ 	.word	index@(.nv.constant0._Z14addTest_kernelPdS_S_i)
        /*0070*/ 	.short	0x0380
        /*0072*/ 	.short	0x001c


	//----- nvinfo : EIATTR_SW_WAR
	.align		4
.L_19:
        /*0074*/ 	.byte	0x04, 0x36
        /*0076*/ 	.short	(.L_21 - .L_20)
.L_20:
        /*0078*/ 	.word	0x00000008
.L_21:


//--------------------- .nv.callgraph             --------------------------
	.section	.nv.callgraph,"",@"SHT_CUDA_CALLGRAPH"
	.align	4
	.sectionentsize	8
	.align		4
        /*0000*/ 	.word	0x00000000
	.align		4
        /*0004*/ 	.word	0xffffffff
	.align		4
        /*0008*/ 	.word	0x00000000
	.align		4
        /*000c*/ 	.word	0xfffffffe
	.align		4
        /*0010*/ 	.word	0x00000000
	.align		4
        /*0014*/ 	.word	0xfffffffd
	.align		4
        /*0018*/ 	.word	0x00000000
	.align		4
        /*001c*/ 	.word	0xfffffffc


//--------------------- .text._Z14addTest_kernelPdS_S_i --------------------------
	.section	.text._Z14addTest_kernelPdS_S_i,"ax",@progbits
	.align	128
        .global         _Z14addTest_kernelPdS_S_i
        .type           _Z14addTest_kernelPdS_S_i,@function
        .size           _Z14addTest_kernelPdS_S_i,(.L_x_2 - _Z14addTest_kernelPdS_S_i)
        .other          _Z14addTest_kernelPdS_S_i,@"STO_CUDA_ENTRY STV_DEFAULT"
_Z14addTest_kernelPdS_S_i:
.text._Z14addTest_kernelPdS_S_i:
[----:B------:R-:W-:Y:S01]  /*0000*/  LDC R1, c[0x0][0x37c] ;  /* 0x0000df00ff017b82 */ /* 0x000fe20000000800 */
[----:B------:R-:W0:Y:S01]  /*0010*/  S2R R11, SR_TID.X ;  /* 0x00000000000b7919 */ /* 0x000e220000002100 */
[----:B------:R-:W0:Y:S01]  /*0020*/  LDCU UR4, c[0x0][0x360] ;  /* 0x00006c00ff0477ac */ /* 0x000e220008000800 */
[----:B------:R-:W0:Y:S01]  /*0030*/  S2R R0, SR_CTAID.X ;  /* 0x0000000000007919 */ /* 0x000e220000002500 */
[----:B------:R-:W1:Y:S01]  /*0040*/  LDCU UR5, c[0x0][0x398] ;  /* 0x00007300ff0577ac */ /* 0x000e620008000800 */
[----:B0-----:R-:W-:-:S05]  /*0050*/  IMAD R11, R11, UR4, R0 ;  /* 0x000000040b0b7c24 */ /* 0x001fca000f8e0200 */
[----:B-1----:R-:W-:-:S13]  /*0060*/  ISETP.GE.AND P0, PT, R11, UR5, PT ;  /* 0x000000050b007c0c */ /* 0x002fda000bf06270 */
[----:B------:R-:W-:Y:S05]  /*0070*/  @P0 EXIT ;  /* 0x000000000000094d */ /* 0x000fea0003800000 */
[----:B------:R-:W0:Y:S01]  /*0080*/  LDC.64 R2, c[0x0][0x390] ;  /* 0x0000e400ff027b82 */ /* 0x000e220000000a00 */
[----:B------:R-:W1:Y:S07]  /*0090*/  LDCU.64 UR6, c[0x0][0x358] ;  /* 0x00006b00ff0677ac */ /* 0x000e6e0008000a00 */
[----:B------:R-:W2:Y:S08]  /*00a0*/  LDC.64 R6, c[0x0][0x380] ;  /* 0x0000e000ff067b82 */ /* 0x000eb00000000a00 */
[----:B------:R-:W3:Y:S01]  /*00b0*/  LDC.64 R4, c[0x0][0x388] ;  /* 0x0000e200ff047b82 */ /* 0x000ee20000000a00 */
[----:B0-----:R-:W-:-:S05]  /*00c0*/  IMAD.WIDE R2, R11, 0x8, R2 ;  /* 0x000000080b027825 */ /* 0x001fca00078e0202 */
[----:B-1----:R0:W5:Y:S01]  /*00d0*/  LDG.E.64 R8, desc[UR6][R2.64] ;  /* 0x0000000602087981 */ /* 0x002162000c1e1b00 */
[----:B------:R-:W-:Y:S01]  /*00e0*/  UMOV UR4, URZ ;  /* 0x000000ff00047c82 */ /* 0x000fe20008000000 */
[----:B--2---:R-:W-:-:S04]  /*00f0*/  IMAD.WIDE R6, R11, 0x8, R6 ;  /* 0x000000080b067825 */ /* 0x004fc800078e0206 */
[----:B0--3--:R-:W-:-:S07]  /*0100*/  IMAD.WIDE R4, R11, 0x8, R4 ;  /* 0x000000080b047825 */ /* 0x009fce00078e0204 */
.L_x_0:
[----:B------:R-:W2:Y:S04]  /*0110*/  LDG.E.64 R10, desc[UR6][R6.64] ;  /* 0x00000006060a7981 */ /* 0x000ea8000c1e1b00 */
[----:B-1----:R-:W2:Y:S02]  /*0120*/  LDG.E.64 R12, desc[UR6][R4.64] ;  /* 0x00000006040c7981 */ /* 0x002ea4000c1e1b00 */
[----:B--2---:R-:W-:-:S08]  /*0130*/  DADD R10, R10, R12 ;  /* 0x000000000a0a7229 */ /* 0x004fd0000000000c */
[----:B-----5:R-:W-:-:S07]  /*0140*/  DADD R10, R10, R8 ;  /* 0x000000000a0a7229 */ /* 0x020fce0000000008 */
[----:B------:R0:W-:Y:S04]  /*0150*/  STG.E.64 desc[UR6][R2.64], R10 ;  /* 0x0000000a02007986 */ /* 0x0001e8000c101b06 */
[----:B------:R-:W2:Y:S04]  /*0160*/  LDG.E.64 R8, desc[UR6][R6.64] ;  /* 0x0000000606087981 */ /* 0x000ea8000c1e1b00 */
[----:B------:R-:W2:Y:S02]  /*0170*/  LDG.E.64 R12, desc[UR6][R4.64] ;  /* 0x00000006040c7981 */ /* 0x000ea4000c1e1b00 */
[----:B--2---:R-:W-:-:S08]  /*0180*/  DADD R8, R8, R12 ;  /* 0x0000000008087229 */ /* 0x004fd0000000000c */
[----:B------:R-:W-:-:S07]  /*0190*/  DADD R8, R10, R8 ;  /* 0x000000000a087229 */ /* 0x000fce0000000008 */
[----:B------:R1:W-:Y:S04]  /*01a0*/  STG.E.64 desc[UR6][R2.64], R8 ;  /* 0x0000000802007986 */ /* 0x0003e8000c101b06 */
[----:B------:R-:W2:Y:S04]  /*01b0*/  LDG.E.64 R12, desc[UR6][R6.64] ;  /* 0x00000006060c7981 */ /* 0x000ea8000c1e1b00 */
[----:B------:R-:W2:Y:S02]  /*01c0*/  LDG.E.64 R14, desc[UR6][R4.64] ;  /* 0x00000006040e7981 */ /* 0x000ea4000c1e1b00 */
[----:B--2---:R-:W-:-:S08]  /*01d0*/  DADD R12, R12, R14 ;  /* 0x000000000c0c7229 */ /* 0x004fd0000000000e */
[----:B------:R-:W-:-:S07]  /*01e0*/  DADD R12, R8, R12 ;  /* 0x00000000080c7229 */ /* 0x000fce000000000c */
[----:B------:R2:W-:Y:S04]  /*01f0*/  STG.E.64 desc[UR6][R2.64], R12 ;  /* 0x0000000c02007986 */ /* 0x0005e8000c101b06 */
[----:B0-----:R-:W3:Y:S04]  /*0200*/  LDG.E.64 R10, desc[UR6][R6.64] ;  /* 0x00000006060a7981 */ /* 0x001ee8000c1e1b00 */
[----:B------:R-:W3:Y:S02]  /*0210*/  LDG.E.64 R14, desc[UR6][R4.64] ;  /* 0x00000006040e7981 */ /* 0x000ee4000c1e1b00 */
[----:B---3--:R-:W-:-:S08]  /*0220*/  DADD R10, R10, R14 ;  /* 0x000000000a0a7229 */ /* 0x008fd0000000000e */
[----:B------:R-:W-:-:S07]  /*0230*/  DADD R10, R12, R10 ;  /* 0x000000000c0a7229 */ /* 0x000fce000000000a */
[----:B------:R0:W-:Y:S04]  /*0240*/  STG.E.64 desc[UR6][R2.64], R10 ;  /* 0x0000000a02007986 */ /* 0x0001e8000c101b06 */
[----:B-1----:R-:W3:Y:S04]  /*0250*/  LDG.E.64 R8, desc[UR6][R6.64] ;  /* 0x0000000606087981 */ /* 0x002ee8000c1e1b00 */
[----:B------:R-:W3:Y:S02]  /*0260*/  LDG.E.64 R14, desc[UR6][R4.64] ;  /* 0x00000006040e7981 */ /* 0x000ee4000c1e1b00 */
[----:B---3--:R-:W-:-:S08]  /*0270*/  DADD R8, R8, R14 ;  /* 0x0000000008087229 */ /* 0x008fd0000000000e */
[----:B------:R-:W-:-:S07]  /*0280*/  DADD R8, R10, R8 ;  /* 0x000000000a087229 */ /* 0x000fce0000000008 */
[----:B------:R1:W-:Y:S04]  /*0290*/  STG.E.64 desc[UR6][R2.64], R8 ;  /* 0x0000000802007986 */ /* 0x0003e8000c101b06 */
[----:B--2---:R-:W2:Y:S04]  /*02a0*/  LDG.E.64 R12, desc[UR6][R6.64] ;  /* 0x00000006060c7981 */ /* 0x004ea8000c1e1b00 */
        /* <DEDUP_REMOVED lines=44> */
[----:B------:R-:W3:Y:S04]  /*0570*/  LDG.E.64 R8, desc[UR6][R6.64] ;  /* 0x0000000606087981 */ /* 0x000ee8000c1e1b00 */
[----:B--2---:R-:W3:Y:S02]  /*0580*/  LDG.E.64 R12, desc[UR6][R4.64] ;  /* 0x00000006040c7981 */ /* 0x004ee4000c1e1b00 */
[----:B---3--:R-:W-:-:S08]  /*0590*/  DADD R8, R8, R12 ;  /* 0x0000000008087229 */ /* 0x008fd0000000000c */
[----:B------:R-:W-:-:S07]  /*05a0*/  DADD R12, R14, R8 ;  /* 0x000000000e0c7229 */ /* 0x000fce0000000008 */
[----:B------:R1:W-:Y:S04]  /*05b0*/  STG.E.64 desc[UR6][R2.64], R12 ;  /* 0x0000000c02007986 */ /* 0x0003e8000c101b06 */
[----:B------:R-:W2:Y:S04]  /*05c0*/  LDG.E.64 R8, desc[UR6][R6.64] ;  /* 0x0000000606087981 */ /* 0x000ea8000c1e1b00 */
[----:B0-----:R-:W2:Y:S01]  /*05d0*/  LDG.E.64 R10, desc[UR6][R4.64] ;  /* 0x00000006040a7981 */ /* 0x001ea2000c1e1b00 */
[----:B------:R-:W-:-:S04]  /*05e0*/  UIADD3 UR4, UPT, UPT, UR4, 0x10, URZ ;  /* 0x0000001004047890 */ /* 0x000fc8000fffe0ff */
[----:B------:R-:W-:Y:S01]  /*05f0*/  UISETP.NE.AND UP0, UPT, UR4, 0x989680, UPT ;  /* 0x009896800400788c */ /* 0x000fe2000bf05270 */
[----:B--2---:R-:W-:-:S08]  /*0600*/  DADD R8, R8, R10 ;  /* 0x0000000008087229 */ /* 0x004fd0000000000a */
[----:B------:R-:W-:-:S07]  /*0610*/  DADD R8, R12, R8 ;  /* 0x000000000c087229 */ /* 0x000fce0000000008 */
[----:B------:R1:W-:Y:S01]  /*0620*/  STG.E.64 desc[UR6][R2.64], R8 ;  /* 0x0000000802007986 */ /* 0x0003e2000c101b06 */
[----:B------:R-:W-:Y:S05]  /*0630*/  BRA.U UP0, `(.L_x_0) ;  /* 0xfffffff900b47547 */ /* 0x000fea000b83ffff */
[----:B------:R-:W-:Y:S05]  /*0640*/  EXIT ;  /* 0x000000000000794d */ /* 0x000fea0003800000 */
.L_x_1:
[----:B------:R-:W-:-:S00]  /*0650*/  BRA `(.L_x_1) ;  /* 0xfffffffc00fc7947 */ /* 0x000fc0000383ffff */
[----:B------:R-:W-:-:S00]  /*0660*/  NOP ;  /* 0x0000000000007918 */ /* 0x000fc00000000000 */
        /* <DEDUP_REMOVED lines=9> */
.L_x_2:


//--------------------- .nv.shared.reserved.0     --------------------------
	.section	.nv.shared.reserved.0,"aw",@nobits
	.weak		__nv_reservedSMEM_offset_0_alias
	.size		__nv_reservedSMEM_offset_0_alias, 0, 64
	.other		__nv_reservedSMEM_offset_0_alias,@"STO_CUDA_RESERVED_SHARED STV_DEFAULT"
__nv_reservedSMEM_offset_0_alias:
	.zero		0
	.zero		64


//--------------------- .nv.constant0._Z14addTest_kernelPdS_S_i --------------------------
	.section	.nv.constant0._Z14addTest_kernelPdS_S_i,"a",@progbits
	.sectionflags	@""
	.align	4
.nv.constant0._Z14addTest_kernelPdS_S_i:
	.zero		924


//--------------------- SYMBOLS --------------------------

	.type		.nv.reservedSmem.offset0,@object
	.size		.nv.reservedSmem.offset0,0x4
